//
// Generated by NVIDIA NVVM Compiler
//
// Compiler Build ID: CL-36424714
// Cuda compilation tools, release 13.0, V13.0.88
// Based on NVVM 20.0.0
//

.version 9.0
.target sm_100
.address_size 64

	// .globl	_Z4funcIiEvPT_

.visible .entry _Z4funcIiEvPT_(
	.param .u64 .ptr .align 1 _Z4funcIiEvPT__param_0
)
{
	.reg .b32 	%r<4>;
	.reg .b64 	%rd<5>;

	ld.param.u64 	%rd1, [_Z4funcIiEvPT__param_0];
	cvta.to.global.u64 	%rd2, %rd1;
	mov.u32 	%r1, %ctaid.x;
	mul.wide.u32 	%rd3, %r1, 4;
	add.s64 	%rd4, %rd2, %rd3;
	ld.global.u32 	%r2, [%rd4];
	add.s32 	%r3, %r2, 1;
	st.global.u32 	[%rd4], %r3;
	ret;

}


// ===== COMPILED SASS (sm_100) =====

	.target	sm_100

	.elftype	@"ET_EXEC"


//--------------------- .note.nv.tkinfo           --------------------------
	.section	.note.nv.tkinfo,"",@"SHT_NOTE"
	.sectionflags	@"SHF_NOTE_NV_TKINFO"
	.tkinfo
        /*0018*/ 	.word	0x00000002
        /*0030*/ 	.string	""
        /*0030*/ 	.string	"ptxas"
        /*0030*/ 	.string	"Cuda compilation tools, release 13.0, V13.0.88"
        /*0030*/ 	.string	"Build cuda_13.0.r13.0/compiler.36424714_0"
        /*0030*/ 	.string	"-arch sm_100 -m 64 "



//--------------------- .note.nv.cuinfo           --------------------------
	.section	.note.nv.cuinfo,"",@"SHT_NOTE"
	.sectionflags	@"SHF_NOTE_NV_CUINFO"
        /*0018*/ 	.short	0x0002
        /*001a*/ 	.short	0x0064
        /*001c*/ 	.short	0x0082
	.zero		2


//--------------------- .nv.info                  --------------------------
	.section	.nv.info,"",@"SHT_CUDA_INFO"
	.align	4


	//----- nvinfo : EIATTR_REGCOUNT
	.align		4
        /*0000*/ 	.byte	0x04, 0x2f
        /*0002*/ 	.short	(.L_1 - .L_0)
	.align		4
.L_0:
        /*0004*/ 	.word	index@(_Z4funcIiEvPT_)
        /*0008*/ 	.word	0x00000008


	//----- nvinfo : EIATTR_FRAME_SIZE
	.align		4
.L_1:
        /*000c*/ 	.byte	0x04, 0x11
        /*000e*/ 	.short	(.L_3 - .L_2)
	.align		4
.L_2:
        /*0010*/ 	.word	index@(_Z4funcIiEvPT_)
        /*0014*/ 	.word	0x00000000


	//----- nvinfo : EIATTR_MIN_STACK_SIZE
	.align		4
.L_3:
        /*0018*/ 	.byte	0x04, 0x12
        /*001a*/ 	.short	(.L_5 - .L_4)
	.align		4
.L_4:
        /*001c*/ 	.word	index@(_Z4funcIiEvPT_)
        /*0020*/ 	.word	0x00000000
.L_5:


//--------------------- .nv.compat                --------------------------
	.section	.nv.compat,"",@"SHT_CUDA_COMPAT_INFO"
	.align	4
        /*0000*/ 	.byte	0x02, 0x09, 0x00, 0x00, 0x02, 0x02, 0x01, 0x00, 0x02, 0x05, 0x05, 0x00, 0x03, 0x07, 0x01, 0x01
        /*0010*/ 	.byte	0x02, 0x03, 0x00, 0x00, 0x02, 0x06, 0x01, 0x00, 0x04, 0x0b, 0x08, 0x00, 0x09, 0x00, 0x00, 0x00
        /*0020*/ 	.byte	0x00, 0x00, 0x00, 0x00


//--------------------- .nv.info._Z4funcIiEvPT_   --------------------------
	.section	.nv.info._Z4funcIiEvPT_,"",@"SHT_CUDA_INFO"
	.sectionflags	@""
	.align	4


	//----- nvinfo : EIATTR_CUDA_API_VERSION
	.align		4
        /*0000*/ 	.byte	0x04, 0x37
        /*0002*/ 	.short	(.L_7 - .L_6)
.L_6:
        /*0004*/ 	.word	0x00000082


	//----- nvinfo : EIATTR_KPARAM_INFO
	.align		4
.L_7:
        /*0008*/ 	.byte	0x04, 0x17
        /*000a*/ 	.short	(.L_9 - .L_8)
.L_8:
        /*000c*/ 	.word	0x00000000
        /*0010*/ 	.short	0x0000
        /*0012*/ 	.short	0x0000
        /*0014*/ 	.byte	0x00, 0xf5, 0x21, 0x00


	//----- nvinfo : EIATTR_SPARSE_MMA_MASK
	.align		4
.L_9:
        /*0018*/ 	.byte	0x03, 0x50
        /*001a*/ 	.short	0x0000


	//----- nvinfo : EIATTR_MAXREG_COUNT
	.align		4
        /*001c*/ 	.byte	0x03, 0x1b
        /*001e*/ 	.short	0x00ff


	//----- nvinfo : EIATTR_MERCURY_ISA_VERSION
	.align		4
        /*0020*/ 	.byte	0x03, 0x5f
        /*0022*/ 	.short	0x0101


	//----- nvinfo : EIATTR_VRC_CTA_INIT_COUNT
	.align		4
        /*0024*/ 	.byte	0x02, 0x4a
	.zero		1
	.zero		1


	//----- nvinfo : EIATTR_EXIT_INSTR_OFFSETS
	.align		4
        /*0028*/ 	.byte	0x04, 0x1c
        /*002a*/ 	.short	(.L_11 - .L_10)


	//   ....[0]....
.L_10:
        /*002c*/ 	.word	0x00000080


	//----- nvinfo : EIATTR_CBANK_PARAM_SIZE
	.align		4
.L_11:
        /*0030*/ 	.byte	0x03, 0x19
        /*0032*/ 	.short	0x0008


	//----- nvinfo : EIATTR_PARAM_CBANK
	.align		4
        /*0034*/ 	.byte	0x04, 0x0a
        /*0036*/ 	.short	(.L_13 - .L_12)
	.align		4
.L_12:
        /*0038*/ 	.word	index@(.nv.constant0._Z4funcIiEvPT_)
        /*003c*/ 	.short	0x0380
        /*003e*/ 	.short	0x0008


	//----- nvinfo : EIATTR_SW_WAR
	.align		4
.L_13:
        /*0040*/ 	.byte	0x04, 0x36
        /*0042*/ 	.short	(.L_15 - .L_14)
.L_14:
        /*0044*/ 	.word	0x00000008
.L_15:


//--------------------- .nv.callgraph             --------------------------
	.section	.nv.callgraph,"",@"SHT_CUDA_CALLGRAPH"
	.align	4
	.sectionentsize	8
	.align		4
        /*0000*/ 	.word	0x00000000
	.align		4
        /*0004*/ 	.word	0xffffffff
	.align		4
        /*0008*/ 	.word	0x00000000
	.align		4
        /*000c*/ 	.word	0xfffffffe
	.align		4
        /*0010*/ 	.word	0x00000000
	.align		4
        /*0014*/ 	.word	0xfffffffd
	.align		4
        /*0018*/ 	.word	0x00000000
	.align		4
        /*001c*/ 	.word	0xfffffffc


//--------------------- .text._Z4funcIiEvPT_      --------------------------
	.section	.text._Z4funcIiEvPT_,"ax",@progbits
	.align	128
        .global         _Z4funcIiEvPT_
        .type           _Z4funcIiEvPT_,@function
        .size           _Z4funcIiEvPT_,(.L_x_1 - _Z4funcIiEvPT_)
        .other          _Z4funcIiEvPT_,@"STO_CUDA_ENTRY STV_DEFAULT"
_Z4funcIiEvPT_:
.text._Z4funcIiEvPT_:
[----:B------:R-:W-:Y:S01]  /*0000*/  LDC R1, c[0x0][0x37c] ;  /* 0x0000df00ff017b82 */ /* 0x000fe20000000800 */
[----:B------:R-:W0:Y:S07]  /*0010*/  S2R R5, SR_CTAID.X ;  /* 0x0000000000057919 */ /* 0x000e2e0000002500 */
[----:B------:R-:W0:Y:S01]  /*0020*/  LDC.64 R2, c[0x0][0x380] ;  /* 0x0000e000ff027b82 */ /* 0x000e220000000a00 */
[----:B------:R-:W1:Y:S01]  /*0030*/  LDCU.64 UR4, c[0x0][0x358] ;  /* 0x00006b00ff0477ac */ /* 0x000e620008000a00 */
[----:B0-----:R-:W-:-:S05]  /*0040*/  IMAD.WIDE.U32 R2, R5, 0x4, R2 ;  /* 0x0000000405027825 */ /* 0x001fca00078e0002 */
[----:B-1----:R-:W2:Y:S02]  /*0050*/  LDG.E R0, desc[UR4][R2.64] ;  /* 0x0000000402007981 */ /* 0x002ea4000c1e1900 */
[----:B--2---:R-:W-:-:S05]  /*0060*/  IADD3 R5, PT, PT, R0, 0x1, RZ ;  /* 0x0000000100057810 */ /* 0x004fca0007ffe0ff */
[----:B------:R-:W-:Y:S01]  /*0070*/  STG.E desc[UR4][R2.64], R5 ;  /* 0x0000000502007986 */ /* 0x000fe2000c101904 */
[----:B------:R-:W-:Y:S05]  /*0080*/  EXIT ;  /* 0x000000000000794d */ /* 0x000fea0003800000 */
.L_x_0:
[----:B------:R-:W-:-:S00]  /*0090*/  BRA `(.L_x_0) ;  /* 0xfffffffc00fc7947 */ /* 0x000fc0000383ffff */
[----:B------:R-:W-:-:S00]  /*00a0*/  NOP ;  /* 0x0000000000007918 */ /* 0x000fc00000000000 */
        /* <DEDUP_REMOVED lines=13> */
.L_x_1:


//--------------------- .nv.shared.reserved.0     --------------------------
	.section	.nv.shared.reserved.0,"aw",@nobits
	.weak		__nv_reservedSMEM_offset_0_alias
	.size		__nv_reservedSMEM_offset_0_alias, 0, 64
	.other		__nv_reservedSMEM_offset_0_alias,@"STO_CUDA_RESERVED_SHARED STV_DEFAULT"
__nv_reservedSMEM_offset_0_alias:
	.zero		0
	.zero		64


//--------------------- .nv.constant0._Z4funcIiEvPT_ --------------------------
	.section	.nv.constant0._Z4funcIiEvPT_,"a",@progbits
	.sectionflags	@""
	.align	4
.nv.constant0._Z4funcIiEvPT_:
	.zero		904


//--------------------- SYMBOLS --------------------------

	.type		.nv.reservedSmem.offset0,@object
	.size		.nv.reservedSmem.offset0,0x4
